//
// Generated by NVIDIA NVVM Compiler
//
// Compiler Build ID: CL-36424714
// Cuda compilation tools, release 13.0, V13.0.88
// Based on NVVM 20.0.0
//

.version 9.0
.target sm_100
.address_size 64

	// .globl	_Z6kernelPfS_

.visible .entry _Z6kernelPfS_(
	.param .u64 .ptr .align 1 _Z6kernelPfS__param_0,
	.param .u64 .ptr .align 1 _Z6kernelPfS__param_1
)
{
	.reg .pred 	%p<2>;
	.reg .b32 	%r<5>;
	.reg .b32 	%f<3>;
	.reg .b64 	%rd<7>;

	ld.param.u64 	%rd1, [_Z6kernelPfS__param_0];
	ld.param.u64 	%rd2, [_Z6kernelPfS__param_1];
	cvta.to.global.u64 	%rd3, %rd2;
	mov.u32 	%r1, %ctaid.x;
	mov.u32 	%r2, %ntid.x;
	mov.u32 	%r3, %tid.x;
	mad.lo.s32 	%r4, %r1, %r2, %r3;
	mul.wide.s32 	%rd4, %r4, 4;
	add.s64 	%rd5, %rd3, %rd4;
	ld.global.f32 	%f1, [%rd5];
	setp.leu.f32 	%p1, %f1, 0f00000000;
	@%p1 bra 	$L__BB0_2;
	cvta.to.global.u64 	%rd6, %rd1;
	atom.global.add.f32 	%f2, [%rd6], 0f40133333;
$L__BB0_2:
	ret;

}


// ===== COMPILED SASS (sm_100) =====

	.target	sm_100

	.elftype	@"ET_EXEC"


//--------------------- .note.nv.tkinfo           --------------------------
	.section	.note.nv.tkinfo,"",@"SHT_NOTE"
	.sectionflags	@"SHF_NOTE_NV_TKINFO"
	.tkinfo
        /*0018*/ 	.word	0x00000002
        /*0030*/ 	.string	""
        /*0030*/ 	.string	"ptxas"
        /*0030*/ 	.string	"Cuda compilation tools, release 13.0, V13.0.88"
        /*0030*/ 	.string	"Build cuda_13.0.r13.0/compiler.36424714_0"
        /*0030*/ 	.string	"-arch sm_100 -m 64 "



//--------------------- .note.nv.cuinfo           --------------------------
	.section	.note.nv.cuinfo,"",@"SHT_NOTE"
	.sectionflags	@"SHF_NOTE_NV_CUINFO"
        /*0018*/ 	.short	0x0002
        /*001a*/ 	.short	0x0064
        /*001c*/ 	.short	0x0082
	.zero		2


//--------------------- .nv.info                  --------------------------
	.section	.nv.info,"",@"SHT_CUDA_INFO"
	.align	4


	//----- nvinfo : EIATTR_REGCOUNT
	.align		4
        /*0000*/ 	.byte	0x04, 0x2f
        /*0002*/ 	.short	(.L_1 - .L_0)
	.align		4
.L_0:
        /*0004*/ 	.word	index@(_Z6kernelPfS_)
        /*0008*/ 	.word	0x00000008


	//----- nvinfo : EIATTR_FRAME_SIZE
	.align		4
.L_1:
        /*000c*/ 	.byte	0x04, 0x11
        /*000e*/ 	.short	(.L_3 - .L_2)
	.align		4
.L_2:
        /*0010*/ 	.word	index@(_Z6kernelPfS_)
        /*0014*/ 	.word	0x00000000


	//----- nvinfo : EIATTR_MIN_STACK_SIZE
	.align		4
.L_3:
        /*0018*/ 	.byte	0x04, 0x12
        /*001a*/ 	.short	(.L_5 - .L_4)
	.align		4
.L_4:
        /*001c*/ 	.word	index@(_Z6kernelPfS_)
        /*0020*/ 	.word	0x00000000
.L_5:


//--------------------- .nv.compat                --------------------------
	.section	.nv.compat,"",@"SHT_CUDA_COMPAT_INFO"
	.align	4
        /*0000*/ 	.byte	0x02, 0x09, 0x00, 0x00, 0x02, 0x02, 0x01, 0x00, 0x02, 0x05, 0x05, 0x00, 0x03, 0x07, 0x01, 0x01
        /*0010*/ 	.byte	0x02, 0x03, 0x00, 0x00, 0x02, 0x06, 0x01, 0x00, 0x04, 0x0b, 0x08, 0x00, 0x09, 0x00, 0x00, 0x00
        /*0020*/ 	.byte	0x00, 0x00, 0x00, 0x00


//--------------------- .nv.info._Z6kernelPfS_    --------------------------
	.section	.nv.info._Z6kernelPfS_,"",@"SHT_CUDA_INFO"
	.sectionflags	@""
	.align	4


	//----- nvinfo : EIATTR_CUDA_API_VERSION
	.align		4
        /*0000*/ 	.byte	0x04, 0x37
        /*0002*/ 	.short	(.L_7 - .L_6)
.L_6:
        /*0004*/ 	.word	0x00000082


	//----- nvinfo : EIATTR_KPARAM_INFO
	.align		4
.L_7:
        /*0008*/ 	.byte	0x04, 0x17
        /*000a*/ 	.short	(.L_9 - .L_8)
.L_8:
        /*000c*/ 	.word	0x00000000
        /*0010*/ 	.short	0x0001
        /*0012*/ 	.short	0x0008
        /*0014*/ 	.byte	0x00, 0xf5, 0x21, 0x00


	//----- nvinfo : EIATTR_KPARAM_INFO
	.align		4
.L_9:
        /*0018*/ 	.byte	0x04, 0x17
        /*001a*/ 	.short	(.L_11 - .L_10)
.L_10:
        /*001c*/ 	.word	0x00000000
        /*0020*/ 	.short	0x0000
        /*0022*/ 	.short	0x0000
        /*0024*/ 	.byte	0x00, 0xf5, 0x21, 0x00


	//----- nvinfo : EIATTR_SPARSE_MMA_MASK
	.align		4
.L_11:
        /*0028*/ 	.byte	0x03, 0x50
        /*002a*/ 	.short	0x0000


	//----- nvinfo : EIATTR_MAXREG_COUNT
	.align		4
        /*002c*/ 	.byte	0x03, 0x1b
        /*002e*/ 	.short	0x00ff


	//----- nvinfo : EIATTR_MERCURY_ISA_VERSION
	.align		4
        /*0030*/ 	.byte	0x03, 0x5f
        /*0032*/ 	.short	0x0101


	//----- nvinfo : EIATTR_VRC_CTA_INIT_COUNT
	.align		4
        /*0034*/ 	.byte	0x02, 0x4a
	.zero		1
	.zero		1


	//----- nvinfo : EIATTR_EXIT_INSTR_OFFSETS
	.align		4
        /*0038*/ 	.byte	0x04, 0x1c
        /*003a*/ 	.short	(.L_13 - .L_12)


	//   ....[0]....
.L_12:
        /*003c*/ 	.word	0x000000a0


	//   ....[1]....
        /*0040*/ 	.word	0x000000e0


	//----- nvinfo : EIATTR_CBANK_PARAM_SIZE
	.align		4
.L_13:
        /*0044*/ 	.byte	0x03, 0x19
        /*0046*/ 	.short	0x0010


	//----- nvinfo : EIATTR_PARAM_CBANK
	.align		4
        /*0048*/ 	.byte	0x04, 0x0a
        /*004a*/ 	.short	(.L_15 - .L_14)
	.align		4
.L_14:
        /*004c*/ 	.word	index@(.nv.constant0._Z6kernelPfS_)
        /*0050*/ 	.short	0x0380
        /*0052*/ 	.short	0x0010


	//----- nvinfo : EIATTR_SW_WAR
	.align		4
.L_15:
        /*0054*/ 	.byte	0x04, 0x36
        /*0056*/ 	.short	(.L_17 - .L_16)
.L_16:
        /*0058*/ 	.word	0x00000008
.L_17:


//--------------------- .nv.callgraph             --------------------------
	.section	.nv.callgraph,"",@"SHT_CUDA_CALLGRAPH"
	.align	4
	.sectionentsize	8
	.align		4
        /*0000*/ 	.word	0x00000000
	.align		4
        /*0004*/ 	.word	0xffffffff
	.align		4
        /*0008*/ 	.word	0x00000000
	.align		4
        /*000c*/ 	.word	0xfffffffe
	.align		4
        /*0010*/ 	.word	0x00000000
	.align		4
        /*0014*/ 	.word	0xfffffffd
	.align		4
        /*0018*/ 	.word	0x00000000
	.align		4
        /*001c*/ 	.word	0xfffffffc


//--------------------- .text._Z6kernelPfS_       --------------------------
	.section	.text._Z6kernelPfS_,"ax",@progbits
	.align	128
        .global         _Z6kernelPfS_
        .type           _Z6kernelPfS_,@function
        .size           _Z6kernelPfS_,(.L_x_1 - _Z6kernelPfS_)
        .other          _Z6kernelPfS_,@"STO_CUDA_ENTRY STV_DEFAULT"
_Z6kernelPfS_:
.text._Z6kernelPfS_:
[----:B------:R-:W-:Y:S01]  /*0000*/  LDC R1, c[0x0][0x37c] ;  /* 0x0000df00ff017b82 */ /* 0x000fe20000000800 */
[----:B------:R-:W0:Y:S07]  /*0010*/  S2R R0, SR_TID.X ;  /* 0x0000000000007919 */ /* 0x000e2e0000002100 */
[----:B------:R-:W0:Y:S01]  /*0020*/  S2UR UR6, SR_CTAID.X ;  /* 0x00000000000679c3 */ /* 0x000e220000002500 */
[----:B------:R-:W1:Y:S07]  /*0030*/  LDCU.64 UR4, c[0x0][0x358] ;  /* 0x00006b00ff0477ac */ /* 0x000e6e0008000a00 */
[----:B------:R-:W0:Y:S08]  /*0040*/  LDC R5, c[0x0][0x360] ;  /* 0x0000d800ff057b82 */ /* 0x000e300000000800 */
[----:B------:R-:W2:Y:S01]  /*0050*/  LDC.64 R2, c[0x0][0x388] ;  /* 0x0000e200ff027b82 */ /* 0x000ea20000000a00 */
[----:B0-----:R-:W-:-:S04]  /*0060*/  IMAD R5, R5, UR6, R0 ;  /* 0x0000000605057c24 */ /* 0x001fc8000f8e0200 */
[----:B--2---:R-:W-:-:S06]  /*0070*/  IMAD.WIDE R2, R5, 0x4, R2 ;  /* 0x0000000405027825 */ /* 0x004fcc00078e0202 */
[----:B-1----:R-:W2:Y:S02]  /*0080*/  LDG.E R2, desc[UR4][R2.64] ;  /* 0x0000000402027981 */ /* 0x002ea4000c1e1900 */
[----:B--2---:R-:W-:-:S13]  /*0090*/  FSETP.GT.AND P0, PT, R2, RZ, PT ;  /* 0x000000ff0200720b */ /* 0x004fda0003f04000 */
[----:B------:R-:W-:Y:S05]  /*00a0*/  @!P0 EXIT ;  /* 0x000000000000894d */ /* 0x000fea0003800000 */
[----:B------:R-:W0:Y:S01]  /*00b0*/  LDC.64 R2, c[0x0][0x380] ;  /* 0x0000e000ff027b82 */ /* 0x000e220000000a00 */
[----:B------:R-:W-:-:S05]  /*00c0*/  HFMA2 R5, -RZ, RZ, 2.037109375, 0.2249755859375 ;  /* 0x40133333ff057431 */ /* 0x000fca00000001ff */
[----:B0-----:R-:W-:Y:S01]  /*00d0*/  REDG.E.ADD.F32.FTZ.RN.STRONG.GPU desc[UR4][R2.64], R5 ;  /* 0x00000005020079a6 */ /* 0x001fe2000c12f304 */
[----:B------:R-:W-:Y:S05]  /*00e0*/  EXIT ;  /* 0x000000000000794d */ /* 0x000fea0003800000 */
.L_x_0:
[----:B------:R-:W-:-:S00]  /*00f0*/  BRA `(.L_x_0) ;  /* 0xfffffffc00fc7947 */ /* 0x000fc0000383ffff */
[----:B------:R-:W-:-:S00]  /*0100*/  NOP ;  /* 0x0000000000007918 */ /* 0x000fc00000000000 */
[----:B------:R-:W-:-:S00]  /*0110*/  NOP ;  /* 0x0000000000007918 */ /* 0x000fc00000000000 */
[----:B------:R-:W-:-:S00]  /*0120*/  NOP ;  /* 0x0000000000007918 */ /* 0x000fc00000000000 */
[----:B------:R-:W-:-:S00]  /*0130*/  NOP ;  /* 0x0000000000007918 */ /* 0x000fc00000000000 */
[----:B------:R-:W-:-:S00]  /*0140*/  NOP ;  /* 0x0000000000007918 */ /* 0x000fc00000000000 */
[----:B------:R-:W-:-:S00]  /*0150*/  NOP ;  /* 0x0000000000007918 */ /* 0x000fc00000000000 */
[----:B------:R-:W-:-:S00]  /*0160*/  NOP ;  /* 0x0000000000007918 */ /* 0x000fc00000000000 */
[----:B------:R-:W-:-:S00]  /*0170*/  NOP ;  /* 0x0000000000007918 */ /* 0x000fc00000000000 */
.L_x_1:


//--------------------- .nv.shared.reserved.0     --------------------------
	.section	.nv.shared.reserved.0,"aw",@nobits
	.weak		__nv_reservedSMEM_offset_0_alias
	.size		__nv_reservedSMEM_offset_0_alias, 0, 64
	.other		__nv_reservedSMEM_offset_0_alias,@"STO_CUDA_RESERVED_SHARED STV_DEFAULT"
__nv_reservedSMEM_offset_0_alias:
	.zero		0
	.zero		64


//--------------------- .nv.constant0._Z6kernelPfS_ --------------------------
	.section	.nv.constant0._Z6kernelPfS_,"a",@progbits
	.sectionflags	@""
	.align	4
.nv.constant0._Z6kernelPfS_:
	.zero		912


//--------------------- SYMBOLS --------------------------

	.type		.nv.reservedSmem.offset0,@object
	.size		.nv.reservedSmem.offset0,0x4
